	.headerflags	@"EF_CUDA_TEXMODE_UNIFIED EF_CUDA_64BIT_ADDRESS EF_CUDA_ACCELERATORS EF_CUDA_SM90 EF_CUDA_VIRTUAL_SM(EF_CUDA_SM90)"
	.elftype	@"ET_EXEC"


//--------------------- .nv.info                  --------------------------
	.section	.nv.info,"",@"SHT_CUDA_INFO"
	.align	4


	//----- nvinfo : EIATTR_REGCOUNT
	.align		4
        /*0000*/ 	.byte	0x04, 0x2f
        /*0002*/ 	.short	(.L_1 - .L_0)
	.align		4
.L_0:
        /*0004*/ 	.word	index@(triton_poi_fused_cat_23)
        /*0008*/ 	.word	0x00000020


	//----- nvinfo : EIATTR_MIN_STACK_SIZE
	.align		4
.L_1:
        /*000c*/ 	.byte	0x04, 0x12
        /*000e*/ 	.short	(.L_3 - .L_2)
	.align		4
.L_2:
        /*0010*/ 	.word	index@(triton_poi_fused_cat_23)
        /*0014*/ 	.word	0x00000000


	//----- nvinfo : EIATTR_FRAME_SIZE
	.align		4
.L_3:
        /*0018*/ 	.byte	0x04, 0x11
        /*001a*/ 	.short	(.L_5 - .L_4)
	.align		4
.L_4:
        /*001c*/ 	.word	index@(triton_poi_fused_cat_23)
        /*0020*/ 	.word	0x00000000


	//----- nvinfo : EIATTR_MIN_STACK_SIZE
	.align		4
.L_5:
        /*0024*/ 	.byte	0x04, 0x12
        /*0026*/ 	.short	(.L_7 - .L_6)
	.align		4
.L_6:
        /*0028*/ 	.word	index@(triton_poi_fused_cat_23)
        /*002c*/ 	.word	0x00000000
.L_7:


//--------------------- .nv.info.triton_poi_fused_cat_23 --------------------------
	.section	.nv.info.triton_poi_fused_cat_23,"",@"SHT_CUDA_INFO"
	.sectionflags	@""
	.align	4


	//----- nvinfo : EIATTR_CUDA_API_VERSION
	.align		4
        /*0000*/ 	.byte	0x04, 0x37
        /*0002*/ 	.short	(.L_9 - .L_8)
.L_8:
        /*0004*/ 	.word	0x0000007c


	//----- nvinfo : EIATTR_KPARAM_INFO
	.align		4
.L_9:
        /*0008*/ 	.byte	0x04, 0x17
        /*000a*/ 	.short	(.L_11 - .L_10)
.L_10:
        /*000c*/ 	.word	0x00000000
        /*0010*/ 	.short	0x0004
        /*0012*/ 	.short	0x0020
        /*0014*/ 	.byte	0x00, 0xf0, 0x11, 0x00


	//----- nvinfo : EIATTR_KPARAM_INFO
	.align		4
.L_11:
        /*0018*/ 	.byte	0x04, 0x17
        /*001a*/ 	.short	(.L_13 - .L_12)
.L_12:
        /*001c*/ 	.word	0x00000000
        /*0020*/ 	.short	0x0003
        /*0022*/ 	.short	0x0018
        /*0024*/ 	.byte	0x00, 0xf4, 0x21, 0x00


	//----- nvinfo : EIATTR_KPARAM_INFO
	.align		4
.L_13:
        /*0028*/ 	.byte	0x04, 0x17
        /*002a*/ 	.short	(.L_15 - .L_14)
.L_14:
        /*002c*/ 	.word	0x00000000
        /*0030*/ 	.short	0x0002
        /*0032*/ 	.short	0x0010
        /*0034*/ 	.byte	0x00, 0xf4, 0x21, 0x00


	//----- nvinfo : EIATTR_KPARAM_INFO
	.align		4
.L_15:
        /*0038*/ 	.byte	0x04, 0x17
        /*003a*/ 	.short	(.L_17 - .L_16)
.L_16:
        /*003c*/ 	.word	0x00000000
        /*0040*/ 	.short	0x0001
        /*0042*/ 	.short	0x0008
        /*0044*/ 	.byte	0x00, 0xf4, 0x21, 0x00


	//----- nvinfo : EIATTR_KPARAM_INFO
	.align		4
.L_17:
        /*0048*/ 	.byte	0x04, 0x17
        /*004a*/ 	.short	(.L_19 - .L_18)
.L_18:
        /*004c*/ 	.word	0x00000000
        /*0050*/ 	.short	0x0000
        /*0052*/ 	.short	0x0000
        /*0054*/ 	.byte	0x00, 0xf4, 0x21, 0x00


	//----- nvinfo : EIATTR_SPARSE_MMA_MASK
	.align		4
.L_19:
        /*0058*/ 	.byte	0x03, 0x50
        /*005a*/ 	.short	0x0000


	//----- nvinfo : EIATTR_MAXREG_COUNT
	.align		4
        /*005c*/ 	.byte	0x03, 0x1b
        /*005e*/ 	.short	0x00ff


	//----- nvinfo : EIATTR_EXIT_INSTR_OFFSETS
	.align		4
        /*0060*/ 	.byte	0x04, 0x1c
        /*0062*/ 	.short	(.L_21 - .L_20)


	//   ....[0]....
.L_20:
        /*0064*/ 	.word	0x00000960


	//----- nvinfo : EIATTR_REQNTID
	.align		4
.L_21:
        /*0068*/ 	.byte	0x04, 0x10
        /*006a*/ 	.short	(.L_23 - .L_22)
.L_22:
        /*006c*/ 	.word	0x00000080
        /*0070*/ 	.word	0x00000001
        /*0074*/ 	.word	0x00000001


	//----- nvinfo : EIATTR_CBANK_PARAM_SIZE
	.align		4
.L_23:
        /*0078*/ 	.byte	0x03, 0x19
        /*007a*/ 	.short	0x0024


	//----- nvinfo : EIATTR_PARAM_CBANK
	.align		4
        /*007c*/ 	.byte	0x04, 0x0a
        /*007e*/ 	.short	(.L_25 - .L_24)
	.align		4
.L_24:
        /*0080*/ 	.word	index@(.nv.constant0.triton_poi_fused_cat_23)
        /*0084*/ 	.short	0x0210
        /*0086*/ 	.short	0x0024


	//----- nvinfo : EIATTR_SW_WAR
	.align		4
.L_25:
        /*0088*/ 	.byte	0x04, 0x36
        /*008a*/ 	.short	(.L_27 - .L_26)
.L_26:
        /*008c*/ 	.word	0x00000008
.L_27:


//--------------------- .nv.callgraph             --------------------------
	.section	.nv.callgraph,"",@"SHT_CUDA_CALLGRAPH"
	.align	4
	.sectionentsize	8
	.align		4
        /*0000*/ 	.word	0x00000000
	.align		4
        /*0004*/ 	.word	0xffffffff
	.align		4
        /*0008*/ 	.word	0x00000000
	.align		4
        /*000c*/ 	.word	0xfffffffe
	.align		4
        /*0010*/ 	.word	0x00000000
	.align		4
        /*0014*/ 	.word	0xfffffffd
	.align		4
        /*0018*/ 	.word	0x00000000
	.align		4
        /*001c*/ 	.word	0xfffffffc


//--------------------- .text.triton_poi_fused_cat_23 --------------------------
	.section	.text.triton_poi_fused_cat_23,"ax",@progbits
	.align	128
        .global         triton_poi_fused_cat_23
        .type           triton_poi_fused_cat_23,@function
        .size           triton_poi_fused_cat_23,(.L_x_1 - triton_poi_fused_cat_23)
        .other          triton_poi_fused_cat_23,@"STO_CUDA_ENTRY STV_DEFAULT"
triton_poi_fused_cat_23:
.text.triton_poi_fused_cat_23:
[----:B------:R-:W-:Y:S01]  /*0000*/  LDC R1, c[0x0][0x28] ;  /* 0x00000a00ff017b82 */ /* 0x000fe20000000800 */
[----:B------:R-:W1:Y:S07]  /*0010*/  S2R R0, SR_TID.X ;  /* 0x0000000000007919 */ /* 0x000e6e0000002100 */
[----:B------:R-:W2:Y:S01]  /*0020*/  LDC.64 R4, c[0x0][0x218] ;  /* 0x00008600ff047b82 */ /* 0x000ea20000000a00 */
[----:B------:R-:W-:Y:S02]  /*0030*/  CS2R R12, SRZ ;  /* 0x00000000000c7805 */ /* 0x000fe4000001ff00 */
[----:B------:R-:W-:Y:S01]  /*0040*/  CS2R R14, SRZ ;  /* 0x00000000000e7805 */ /* 0x000fe2000001ff00 */
[----:B------:R-:W3:Y:S01]  /*0050*/  S2R R17, SR_CTAID.X ;  /* 0x0000000000117919 */ /* 0x000ee20000002500 */
[----:B------:R-:W-:-:S03]  /*0060*/  ULDC.64 UR4, c[0x0][0x208] ;  /* 0x0000820000047ab9 */ /* 0x000fc60000000a00 */
[----:B------:R-:W4:Y:S01]  /*0070*/  LDC.64 R18, c[0x0][0x220] ;  /* 0x00008800ff127b82 */ /* 0x000f220000000a00 */
[----:B-1----:R-:W-:-:S04]  /*0080*/  SHF.L.U32 R0, R0, 0x2, RZ ;  /* 0x0000000200007819 */ /* 0x002fc800000006ff */
[----:B------:R-:W-:-:S04]  /*0090*/  LOP3.LUT R0, R0, 0x1fc, RZ, 0xc0, !PT ;  /* 0x000001fc00007812 */ /* 0x000fc800078ec0ff */
[----:B---3--:R-:W-:-:S04]  /*00a0*/  LEA R17, R17, R0, 0x9 ;  /* 0x0000000011117211 */ /* 0x008fc800078e48ff */
[----:B------:R-:W-:-:S04]  /*00b0*/  SHF.R.S32.HI R0, RZ, 0x1f, R17 ;  /* 0x0000001fff007819 */ /* 0x000fc80000011411 */
[----:B------:R-:W-:-:S04]  /*00c0*/  LEA.HI R0, R0, R17, RZ, 0x8 ;  /* 0x0000001100007211 */ /* 0x000fc800078f40ff */
[----:B------:R-:W-:Y:S02]  /*00d0*/  LOP3.LUT R2, R0, 0xffffff00, RZ, 0xc0, !PT ;  /* 0xffffff0000027812 */ /* 0x000fe400078ec0ff */
[----:B------:R-:W-:Y:S02]  /*00e0*/  SHF.R.S32.HI R0, RZ, 0x8, R0 ;  /* 0x00000008ff007819 */ /* 0x000fe40000011400 */
[----:B------:R-:W-:-:S04]  /*00f0*/  IADD3 R3, R17, -R2, RZ ;  /* 0x8000000211037210 */ /* 0x000fc80007ffe0ff */
[----:B------:R-:W-:Y:S02]  /*0100*/  ISETP.GE.AND P0, PT, R3, 0x80, PT ;  /* 0x000000800300780c */ /* 0x000fe40003f06270 */
[----:B------:R-:W-:-:S05]  /*0110*/  LEA R7, R0, R3, 0x7 ;  /* 0x0000000300077211 */ /* 0x000fca00078e38ff */
[----:B--2---:R-:W-:-:S06]  /*0120*/  IMAD.WIDE R4, R7, 0x4, R4 ;  /* 0x0000000407047825 */ /* 0x004fcc00078e0204 */
[----:B------:R1:W2:Y:S01]  /*0130*/  @!P0 LDG.E.EL.128 R12, desc[UR4][R4.64] ;  /* 0x00000004040c8981 */ /* 0x0002a2000c2e1d00 */
[----:B------:R-:W-:Y:S02]  /*0140*/  ISETP.GT.AND P2, PT, R3, 0x7f, PT ;  /* 0x0000007f0300780c */ /* 0x000fe40003f44270 */
[----:B------:R-:W-:Y:S02]  /*0150*/  CS2R R8, SRZ ;  /* 0x0000000000087805 */ /* 0x000fe4000001ff00 */
[----:B------:R-:W-:Y:S01]  /*0160*/  CS2R R10, SRZ ;  /* 0x00000000000a7805 */ /* 0x000fe2000001ff00 */
[C---:B----4-:R-:W-:Y:S01]  /*0170*/  IMAD.WIDE R18, R7.reuse, 0x4, R18 ;  /* 0x0000000407127825 */ /* 0x050fe200078e0212 */
[----:B------:R-:W3:Y:S07]  /*0180*/  LDC.64 R2, c[0x0][0x210] ;  /* 0x00008400ff027b82 */ /* 0x000eee0000000a00 */
[----:B------:R-:W4:Y:S01]  /*0190*/  @P2 LDG.E.EL.128 R8, desc[UR4][R18.64+-0x200] ;  /* 0xfffe000412082981 */ /* 0x000f22000c2e1d00 */
[----:B-1----:R-:W-:Y:S01]  /*01a0*/  CS2R R4, SRZ ;  /* 0x0000000000047805 */ /* 0x002fe2000001ff00 */
[----:B---3--:R-:W-:Y:S01]  /*01b0*/  IMAD.WIDE R2, R7, 0x4, R2 ;  /* 0x0000000407027825 */ /* 0x008fe200078e0202 */
[----:B------:R-:W-:-:S06]  /*01c0*/  CS2R R6, SRZ ;  /* 0x0000000000067805 */ /* 0x000fcc000001ff00 */
[----:B------:R1:W3:Y:S01]  /*01d0*/  @!P0 LDG.E.EL.128 R4, desc[UR4][R2.64] ;  /* 0x0000000402048981 */ /* 0x0002e2000c2e1d00 */
[----:B------:R-:W-:Y:S01]  /*01e0*/  HFMA2.MMA R20, -RZ, RZ, 1.625, 0 ;  /* 0x3e800000ff147435 */ /* 0x000fe200000001ff */
[----:B--2---:R-:W-:Y:S02]  /*01f0*/  SEL R12, R12, RZ, !P0 ;  /* 0x000000ff0c0c7207 */ /* 0x004fe40004000000 */
[----:B------:R-:W-:Y:S02]  /*0200*/  SEL R13, R13, RZ, !P0 ;  /* 0x000000ff0d0d7207 */ /* 0x000fe40004000000 */
[----:B------:R-:W-:Y:S01]  /*0210*/  SEL R14, R14, RZ, !P0 ;  /* 0x000000ff0e0e7207 */ /* 0x000fe20004000000 */
[----:B------:R-:W-:Y:S01]  /*0220*/  FADD R0, RZ, -R12 ;  /* 0x8000000cff007221 */ /* 0x000fe20000000000 */
[----:B------:R-:W-:-:S03]  /*0230*/  SEL R15, R15, RZ, !P0 ;  /* 0x000000ff0f0f7207 */ /* 0x000fc60004000000 */
[----:B------:R-:W-:Y:S01]  /*0240*/  FMUL R16, R0, 1.4426950216293334961 ;  /* 0x3fb8aa3b00107820 */ /* 0x000fe20000400000 */
[----:B------:R-:W-:Y:S01]  /*0250*/  FADD R0, RZ, -R13 ;  /* 0x8000000dff007221 */ /* 0x000fe20000000000 */
[----:B-1----:R-:W-:-:S03]  /*0260*/  FADD R3, RZ, -R15 ;  /* 0x8000000fff037221 */ /* 0x002fc60000000000 */
[----:B------:R-:W-:Y:S01]  /*0270*/  FSETP.GEU.AND P1, PT, R16, -126, PT ;  /* 0xc2fc00001000780b */ /* 0x000fe20003f2e000 */
[----:B------:R-:W-:Y:S01]  /*0280*/  FMUL R19, R0, 1.4426950216293334961 ;  /* 0x3fb8aa3b00137820 */ /* 0x000fe20000400000 */
[----:B------:R-:W-:Y:S01]  /*0290*/  FADD R0, RZ, -R14 ;  /* 0x8000000eff007221 */ /* 0x000fe20000000000 */
[----:B----4-:R-:W-:Y:S01]  /*02a0*/  SEL R8, R8, RZ, P2 ;  /* 0x000000ff08087207 */ /* 0x010fe20001000000 */
[----:B------:R-:W-:Y:S01]  /*02b0*/  FMUL R3, R3, 1.4426950216293334961 ;  /* 0x3fb8aa3b03037820 */ /* 0x000fe20000400000 */
[----:B------:R-:W-:Y:S01]  /*02c0*/  SEL R9, R9, RZ, P2 ;  /* 0x000000ff09097207 */ /* 0x000fe20001000000 */
[----:B------:R-:W-:Y:S01]  /*02d0*/  FMUL R21, R0, 1.4426950216293334961 ;  /* 0x3fb8aa3b00157820 */ /* 0x000fe20000400000 */
[----:B------:R-:W-:Y:S02]  /*02e0*/  FSETP.GEU.AND P4, PT, R19, -126, PT ;  /* 0xc2fc00001300780b */ /* 0x000fe40003f8e000 */
[----:B------:R-:W-:Y:S02]  /*02f0*/  SEL R10, R10, RZ, P2 ;  /* 0x000000ff0a0a7207 */ /* 0x000fe40001000000 */
[----:B------:R-:W-:-:S02]  /*0300*/  FSETP.GEU.AND P5, PT, R21, -126, PT ;  /* 0xc2fc00001500780b */ /* 0x000fc40003fae000 */
[----:B------:R-:W-:Y:S01]  /*0310*/  @!P1 FMUL R16, R16, 0.5 ;  /* 0x3f00000010109820 */ /* 0x000fe20000400000 */
[----:B------:R-:W-:Y:S01]  /*0320*/  SEL R11, R11, RZ, P2 ;  /* 0x000000ff0b0b7207 */ /* 0x000fe20001000000 */
[----:B------:R-:W-:Y:S01]  /*0330*/  FADD R22, RZ, -R10 ;  /* 0x8000000aff167221 */ /* 0x000fe20000000000 */
[----:B------:R-:W-:Y:S01]  /*0340*/  FSETP.GEU.AND P6, PT, R3, -126, PT ;  /* 0xc2fc00000300780b */ /* 0x000fe20003fce000 */
[----:B------:R1:W2:Y:S02]  /*0350*/  MUFU.EX2 R18, R16 ;  /* 0x0000001000127308 */ /* 0x0002a40000000800 */
[----:B------:R-:W-:Y:S01]  /*0360*/  FMUL R27, R22, 1.4426950216293334961 ;  /* 0x3fb8aa3b161b7820 */ /* 0x000fe20000400000 */
[----:B------:R-:W-:Y:S01]  /*0370*/  @!P4 FMUL R19, R19, 0.5 ;  /* 0x3f0000001313c820 */ /* 0x000fe20000400000 */
[----:B---3--:R-:W-:-:S03]  /*0380*/  SEL R29, R4, RZ, !P0 ;  /* 0x000000ff041d7207 */ /* 0x008fc60004000000 */
[----:B------:R-:W-:Y:S01]  /*0390*/  @!P5 FMUL R21, R21, 0.5 ;  /* 0x3f0000001515d820 */ /* 0x000fe20000400000 */
[----:B------:R3:W4:Y:S01]  /*03a0*/  MUFU.EX2 R2, R19 ;  /* 0x0000001300027308 */ /* 0x0007220000000800 */
[----:B-1----:R-:W-:-:S03]  /*03b0*/  FADD R16, RZ, -R8 ;  /* 0x80000008ff107221 */ /* 0x002fc60000000000 */
[----:B------:R-:W-:Y:S01]  /*03c0*/  @!P6 FMUL R3, R3, 0.5 ;  /* 0x3f0000000303e820 */ /* 0x000fe20000400000 */
[----:B------:R-:W-:Y:S01]  /*03d0*/  FMUL R26, R16, 1.4426950216293334961 ;  /* 0x3fb8aa3b101a7820 */ /* 0x000fe20000400000 */
[----:B--2---:R-:W-:Y:S02]  /*03e0*/  @!P1 FMUL R18, R18, R18 ;  /* 0x0000001212129220 */ /* 0x004fe40000400000 */
[----:B------:R-:W1:Y:S01]  /*03f0*/  MUFU.EX2 R16, R21 ;  /* 0x0000001500107308 */ /* 0x000e620000000800 */
[----:B---3--:R-:W-:Y:S01]  /*0400*/  FADD R19, RZ, -R11 ;  /* 0x8000000bff137221 */ /* 0x008fe20000000000 */
[----:B------:R-:W-:Y:S01]  /*0410*/  FSETP.GEU.AND P1, PT, R26, -126, PT ;  /* 0xc2fc00001a00780b */ /* 0x000fe20003f2e000 */
[----:B------:R-:W-:Y:S01]  /*0420*/  FADD R0, R18, 1 ;  /* 0x3f80000012007421 */ /* 0x000fe20000000000 */
[----:B------:R-:W-:Y:S01]  /*0430*/  FADD R18, RZ, -R9 ;  /* 0x80000009ff127221 */ /* 0x000fe20000000000 */
[----:B------:R-:W-:Y:S01]  /*0440*/  FMUL R22, R19, 1.4426950216293334961 ;  /* 0x3fb8aa3b13167820 */ /* 0x000fe20000400000 */
[----:B----4-:R-:W-:-:S02]  /*0450*/  @!P4 FMUL R2, R2, R2 ;  /* 0x000000020202c220 */ /* 0x010fc40000400000 */
[----:B------:R-:W-:Y:S01]  /*0460*/  FSETP.GT.AND P3, PT, R0, 8.50705917302346158658e+37, PT ;  /* 0x7e8000000000780b */ /* 0x000fe20003f64000 */
[----:B------:R-:W-:Y:S01]  /*0470*/  FMUL R24, R18, 1.4426950216293334961 ;  /* 0x3fb8aa3b12187820 */ /* 0x000fe20000400000 */
[----:B------:R-:W-:Y:S01]  /*0480*/  FSETP.GEU.AND P4, PT, R22, -126, PT ;  /* 0xc2fc00001600780b */ /* 0x000fe20003f8e000 */
[----:B------:R-:W2:Y:S01]  /*0490*/  MUFU.EX2 R18, R3 ;  /* 0x0000000300127308 */ /* 0x000ea20000000800 */
[----:B------:R-:W-:Y:S01]  /*04a0*/  FSEL R23, R20, 1, P3 ;  /* 0x3f80000014177808 */ /* 0x000fe20001800000 */
[----:B------:R-:W-:Y:S01]  /*04b0*/  FADD R25, R2, 1 ;  /* 0x3f80000002197421 */ /* 0x000fe20000000000 */
[----:B------:R-:W-:Y:S01]  /*04c0*/  FSETP.GEU.AND P2, PT, R24, -126, PT ;  /* 0xc2fc00001800780b */ /* 0x000fe20003f4e000 */
[----:B------:R-:W-:Y:S01]  /*04d0*/  @!P1 FMUL R26, R26, 0.5 ;  /* 0x3f0000001a1a9820 */ /* 0x000fe20000400000 */
[----:B-1----:R-:W-:Y:S02]  /*04e0*/  @!P5 FMUL R16, R16, R16 ;  /* 0x000000101010d220 */ /* 0x002fe40000400000 */
[----:B------:R-:W-:Y:S01]  /*04f0*/  FSETP.GT.AND P5, PT, R25, 8.50705917302346158658e+37, PT ;  /* 0x7e8000001900780b */ /* 0x000fe20003fa4000 */
[----:B------:R1:W3:Y:S01]  /*0500*/  MUFU.EX2 R19, R26 ;  /* 0x0000001a00137308 */ /* 0x0002e20000000800 */
[----:B------:R-:W-:Y:S01]  /*0510*/  FADD R21, R16, 1 ;  /* 0x3f80000010157421 */ /* 0x000fe20000000000 */
[----:B------:R-:W-:Y:S01]  /*0520*/  @P3 FMUL R0, R0, 0.25 ;  /* 0x3e80000000003820 */ /* 0x000fe20000400000 */
[----:B------:R-:W-:Y:S01]  /*0530*/  FSETP.GEU.AND P3, PT, R27, -126, PT ;  /* 0xc2fc00001b00780b */ /* 0x000fe20003f6e000 */
[----:B------:R-:W-:Y:S01]  /*0540*/  @!P4 FMUL R22, R22, 0.5 ;  /* 0x3f0000001616c820 */ /* 0x000fe20000400000 */
[----:B--2---:R-:W-:-:S03]  /*0550*/  @!P6 FMUL R18, R18, R18 ;  /* 0x000000121212e220 */ /* 0x004fc60000400000 */
[----:B------:R-:W-:Y:S01]  /*0560*/  @!P2 FMUL R24, R24, 0.5 ;  /* 0x3f0000001818a820 */ /* 0x000fe20000400000 */
[----:B------:R-:W-:Y:S01]  /*0570*/  FSETP.GT.AND P6, PT, R21, 8.50705917302346158658e+37, PT ;  /* 0x7e8000001500780b */ /* 0x000fe20003fc4000 */
[----:B------:R-:W2:Y:S01]  /*0580*/  MUFU.EX2 R22, R22 ;  /* 0x0000001600167308 */ /* 0x000ea20000000800 */
[----:B-1----:R-:W-:Y:S01]  /*0590*/  FADD R26, R18, 1 ;  /* 0x3f800000121a7421 */ /* 0x002fe20000000000 */
[----:B------:R-:W-:Y:S01]  /*05a0*/  @P5 FMUL R25, R25, 0.25 ;  /* 0x3e80000019195820 */ /* 0x000fe20000400000 */
[----:B---3--:R-:W-:-:S03]  /*05b0*/  @!P1 FMUL R19, R19, R19 ;  /* 0x0000001313139220 */ /* 0x008fc60000400000 */
[----:B------:R-:W-:Y:S01]  /*05c0*/  @!P3 FMUL R27, R27, 0.5 ;  /* 0x3f0000001b1bb820 */ /* 0x000fe20000400000 */
[----:B------:R-:W-:Y:S01]  /*05d0*/  FSETP.GT.AND P1, PT, R26, 8.50705917302346158658e+37, PT ;  /* 0x7e8000001a00780b */ /* 0x000fe20003f24000 */
[----:B------:R-:W1:Y:S01]  /*05e0*/  MUFU.EX2 R24, R24 ;  /* 0x0000001800187308 */ /* 0x000e620000000800 */
[----:B------:R-:W-:-:S03]  /*05f0*/  FADD R19, R19, 1 ;  /* 0x3f80000013137421 */ /* 0x000fc60000000000 */
[----:B------:R-:W-:Y:S01]  /*0600*/  @P6 FMUL R21, R21, 0.25 ;  /* 0x3e80000015156820 */ /* 0x000fe20000400000 */
[----:B--2---:R-:W-:-:S03]  /*0610*/  @!P4 FMUL R22, R22, R22 ;  /* 0x000000161616c220 */ /* 0x004fc60000400000 */
[----:B------:R2:W3:Y:S01]  /*0620*/  MUFU.EX2 R3, R27 ;  /* 0x0000001b00037308 */ /* 0x0004e20000000800 */
[----:B------:R-:W-:-:S03]  /*0630*/  FADD R22, R22, 1 ;  /* 0x3f80000016167421 */ /* 0x000fc60000000000 */
[----:B------:R-:W-:Y:S01]  /*0640*/  @P1 FMUL R26, R26, 0.25 ;  /* 0x3e8000001a1a1820 */ /* 0x000fe20000400000 */
[----:B-1----:R-:W-:Y:S01]  /*0650*/  @!P2 FMUL R24, R24, R24 ;  /* 0x000000181818a220 */ /* 0x002fe20000400000 */
[----:B------:R-:W-:Y:S02]  /*0660*/  FSETP.GT.AND P2, PT, R19, 8.50705917302346158658e+37, PT ;  /* 0x7e8000001300780b */ /* 0x000fe40003f44000 */
[----:B------:R-:W1:Y:S01]  /*0670*/  MUFU.RCP R2, R0 ;  /* 0x0000000000027308 */ /* 0x000e620000001000 */
[----:B--2---:R-:W-:Y:S01]  /*0680*/  FSEL R27, R20, 1, P1 ;  /* 0x3f800000141b7808 */ /* 0x004fe20000800000 */
[----:B------:R-:W-:Y:S01]  /*0690*/  FADD R18, R24, 1 ;  /* 0x3f80000018127421 */ /* 0x000fe20000000000 */
[----:B---3--:R-:W-:-:S04]  /*06a0*/  @!P3 FMUL R3, R3, R3 ;  /* 0x000000030303b220 */ /* 0x008fc80000400000 */
[----:B------:R-:W-:Y:S01]  /*06b0*/  FSETP.GT.AND P3, PT, R18, 8.50705917302346158658e+37, PT ;  /* 0x7e8000001200780b */ /* 0x000fe20003f64000 */
[----:B------:R-:W2:Y:S01]  /*06c0*/  MUFU.RCP R16, R25 ;  /* 0x0000001900107308 */ /* 0x000ea20000001000 */
[----:B------:R-:W-:Y:S01]  /*06d0*/  FADD R24, R3, 1 ;  /* 0x3f80000003187421 */ /* 0x000fe20000000000 */
[----:B------:R-:W-:Y:S01]  /*06e0*/  FSEL R3, R20, 1, P5 ;  /* 0x3f80000014037808 */ /* 0x000fe20002800000 */
[----:B------:R-:W-:Y:S01]  /*06f0*/  @P2 FMUL R19, R19, 0.25 ;  /* 0x3e80000013132820 */ /* 0x000fe20000400000 */
[----:B------:R-:W-:Y:S02]  /*0700*/  FSETP.GT.AND P5, PT, R22, 8.50705917302346158658e+37, PT ;  /* 0x7e8000001600780b */ /* 0x000fe40003fa4000 */
[----:B------:R-:W-:Y:S02]  /*0710*/  FSETP.GT.AND P4, PT, R24, 8.50705917302346158658e+37, PT ;  /* 0x7e8000001800780b */ /* 0x000fe40003f84000 */
[----:B------:R-:W3:Y:S01]  /*0720*/  MUFU.RCP R21, R21 ;  /* 0x0000001500157308 */ /* 0x000ee20000001000 */
[----:B-1----:R-:W-:-:S03]  /*0730*/  FMUL R23, R2, R23 ;  /* 0x0000001702177220 */ /* 0x002fc60000400000 */
[----:B------:R-:W-:Y:S01]  /*0740*/  @P3 FMUL R18, R18, 0.25 ;  /* 0x3e80000012123820 */ /* 0x000fe20000400000 */
[----:B------:R-:W-:Y:S01]  /*0750*/  FFMA R4, R12, R23, R29 ;  /* 0x000000170c047223 */ /* 0x000fe2000000001d */
[----:B--2---:R-:W-:Y:S02]  /*0760*/  FMUL R16, R16, R3 ;  /* 0x0000000310107220 */ /* 0x004fe40000400000 */
[----:B------:R-:W-:Y:S01]  /*0770*/  MUFU.RCP R19, R19 ;  /* 0x0000001300137308 */ /* 0x000fe20000001000 */
[----:B------:R-:W1:Y:S01]  /*0780*/  LDC.64 R2, c[0x0][0x228] ;  /* 0x00008a00ff027b82 */ /* 0x000e620000000a00 */
[----:B------:R-:W-:Y:S01]  /*0790*/  @P5 FMUL R22, R22, 0.25 ;  /* 0x3e80000016165820 */ /* 0x000fe20000400000 */
[----:B------:R-:W-:-:S05]  /*07a0*/  @P4 FMUL R24, R24, 0.25 ;  /* 0x3e80000018184820 */ /* 0x000fca0000400000 */
[----:B------:R2:W4:Y:S08]  /*07b0*/  MUFU.RCP R0, R26 ;  /* 0x0000001a00007308 */ /* 0x0005300000001000 */
[----:B------:R5:W1:Y:S01]  /*07c0*/  MUFU.RCP R25, R24 ;  /* 0x0000001800197308 */ /* 0x000a620000001000 */
[----:B--2---:R-:W-:-:S05]  /*07d0*/  FSEL R26, R20, 1, P6 ;  /* 0x3f800000141a7808 */ /* 0x004fca0003000000 */
[----:B---3--:R-:W-:Y:S01]  /*07e0*/  FMUL R21, R21, R26 ;  /* 0x0000001a15157220 */ /* 0x008fe20000400000 */
[----:B------:R-:W-:Y:S01]  /*07f0*/  FSEL R26, R20, 1, P2 ;  /* 0x3f800000141a7808 */ /* 0x000fe20001000000 */
[----:B------:R-:W2:Y:S01]  /*0800*/  MUFU.RCP R18, R18 ;  /* 0x0000001200127308 */ /* 0x000ea20000001000 */
[----:B----4-:R-:W-:Y:S01]  /*0810*/  FMUL R0, R0, R27 ;  /* 0x0000001b00007220 */ /* 0x010fe20000400000 */
[----:B------:R-:W-:Y:S01]  /*0820*/  FSEL R27, R20, 1, P3 ;  /* 0x3f800000141b7808 */ /* 0x000fe20001800000 */
[----:B-1----:R-:W-:-:S04]  /*0830*/  IMAD.WIDE R2, R17, 0x4, R2 ;  /* 0x0000000411027825 */ /* 0x002fc800078e0202 */
[----:B------:R-:W-:Y:S01]  /*0840*/  FMUL R19, R19, R26 ;  /* 0x0000001a13137220 */ /* 0x000fe20000400000 */
[----:B------:R-:W-:Y:S02]  /*0850*/  FSEL R26, R20, 1, P4 ;  /* 0x3f800000141a7808 */ /* 0x000fe40002000000 */
[----:B-----5:R-:W-:Y:S01]  /*0860*/  SEL R24, R7, RZ, !P0 ;  /* 0x000000ff07187207 */ /* 0x020fe20004000000 */
[----:B------:R-:W1:Y:S01]  /*0870*/  MUFU.RCP R22, R22 ;  /* 0x0000001600167308 */ /* 0x000e620000001000 */
[----:B------:R-:W-:Y:S01]  /*0880*/  @P0 FMUL R4, R8, R19 ;  /* 0x0000001308040220 */ /* 0x000fe20000400000 */
[----:B0-----:R-:W-:Y:S01]  /*0890*/  FMUL R25, R25, R26 ;  /* 0x0000001a19197220 */ /* 0x001fe20000400000 */
[----:B------:R-:W-:Y:S01]  /*08a0*/  FSEL R26, R20, 1, P5 ;  /* 0x3f800000141a7808 */ /* 0x000fe20002800000 */
[----:B------:R-:W-:Y:S01]  /*08b0*/  FFMA R7, R15, R0, R24 ;  /* 0x000000000f077223 */ /* 0x000fe20000000018 */
[----:B------:R-:W-:Y:S01]  /*08c0*/  SEL R20, R5, RZ, !P0 ;  /* 0x000000ff05147207 */ /* 0x000fe20004000000 */
[----:B--2---:R-:W-:Y:S01]  /*08d0*/  FMUL R18, R18, R27 ;  /* 0x0000001b12127220 */ /* 0x004fe20000400000 */
[----:B------:R-:W-:-:S03]  /*08e0*/  SEL R27, R6, RZ, !P0 ;  /* 0x000000ff061b7207 */ /* 0x000fc60004000000 */
[----:B------:R-:W-:Y:S01]  /*08f0*/  FFMA R5, R13, R16, R20 ;  /* 0x000000100d057223 */ /* 0x000fe20000000014 */
[----:B------:R-:W-:Y:S01]  /*0900*/  @P0 FMUL R5, R9, R18 ;  /* 0x0000001209050220 */ /* 0x000fe20000400000 */
[----:B------:R-:W-:Y:S01]  /*0910*/  FFMA R6, R14, R21, R27 ;  /* 0x000000150e067223 */ /* 0x000fe2000000001b */
[----:B------:R-:W-:Y:S01]  /*0920*/  @P0 FMUL R6, R10, R25 ;  /* 0x000000190a060220 */ /* 0x000fe20000400000 */
[----:B-1----:R-:W-:-:S04]  /*0930*/  FMUL R22, R22, R26 ;  /* 0x0000001a16167220 */ /* 0x002fc80000400000 */
[----:B------:R-:W-:-:S05]  /*0940*/  @P0 FMUL R7, R11, R22 ;  /* 0x000000160b070220 */ /* 0x000fca0000400000 */
[----:B------:R-:W-:Y:S01]  /*0950*/  STG.E.128 desc[UR4][R2.64], R4 ;  /* 0x0000000402007986 */ /* 0x000fe2000c101d04 */
[----:B------:R-:W-:Y:S05]  /*0960*/  EXIT ;  /* 0x000000000000794d */ /* 0x000fea0003800000 */
.L_x_0:
[----:B------:R-:W-:-:S00]  /*0970*/  BRA `(.L_x_0) ;  /* 0xfffffffc00fc7947 */ /* 0x000fc0000383ffff */
[----:B------:R-:W-:-:S00]  /*0980*/  NOP ;  /* 0x0000000000007918 */ /* 0x000fc00000000000 */
[----:B------:R-:W-:-:S00]  /*0990*/  NOP ;  /* 0x0000000000007918 */ /* 0x000fc00000000000 */
[----:B------:R-:W-:-:S00]  /*09a0*/  NOP ;  /* 0x0000000000007918 */ /* 0x000fc00000000000 */
[----:B------:R-:W-:-:S00]  /*09b0*/  NOP ;  /* 0x0000000000007918 */ /* 0x000fc00000000000 */
[----:B------:R-:W-:-:S00]  /*09c0*/  NOP ;  /* 0x0000000000007918 */ /* 0x000fc00000000000 */
[----:B------:R-:W-:-:S00]  /*09d0*/  NOP ;  /* 0x0000000000007918 */ /* 0x000fc00000000000 */
[----:B------:R-:W-:-:S00]  /*09e0*/  NOP ;  /* 0x0000000000007918 */ /* 0x000fc00000000000 */
[----:B------:R-:W-:-:S00]  /*09f0*/  NOP ;  /* 0x0000000000007918 */ /* 0x000fc00000000000 */
.L_x_1:


//--------------------- .nv.constant0.triton_poi_fused_cat_23 --------------------------
	.section	.nv.constant0.triton_poi_fused_cat_23,"a",@progbits
	.sectionflags	@""
	.align	4
.nv.constant0.triton_poi_fused_cat_23:
	.zero		564
